	.headerflags	@"EF_CUDA_TEXMODE_UNIFIED EF_CUDA_64BIT_ADDRESS EF_CUDA_SM86 EF_CUDA_VIRTUAL_SM(EF_CUDA_SM86)"
	.elftype	@"ET_EXEC"


//--------------------- .nv.info                  --------------------------
	.section	.nv.info,"",@"SHT_CUDA_INFO"
	.align	4


	//----- nvinfo : EIATTR_REGCOUNT
	.align		4
        /*0000*/ 	.byte	0x04, 0x2f
        /*0002*/ 	.short	(.L_1 - .L_0)
	.align		4
.L_0:
        /*0004*/ 	.word	index@(triton_)
        /*0008*/ 	.word	0x0000000e


	//----- nvinfo : EIATTR_MIN_STACK_SIZE
	.align		4
.L_1:
        /*000c*/ 	.byte	0x04, 0x12
        /*000e*/ 	.short	(.L_3 - .L_2)
	.align		4
.L_2:
        /*0010*/ 	.word	index@(triton_)
        /*0014*/ 	.word	0x00000000


	//----- nvinfo : EIATTR_FRAME_SIZE
	.align		4
.L_3:
        /*0018*/ 	.byte	0x04, 0x11
        /*001a*/ 	.short	(.L_5 - .L_4)
	.align		4
.L_4:
        /*001c*/ 	.word	index@(triton_)
        /*0020*/ 	.word	0x00000000


	//----- nvinfo : EIATTR_MIN_STACK_SIZE
	.align		4
.L_5:
        /*0024*/ 	.byte	0x04, 0x12
        /*0026*/ 	.short	(.L_7 - .L_6)
	.align		4
.L_6:
        /*0028*/ 	.word	index@(triton_)
        /*002c*/ 	.word	0x00000000
.L_7:


//--------------------- .nv.info.triton_          --------------------------
	.section	.nv.info.triton_,"",@"SHT_CUDA_INFO"
	.sectionflags	@""
	.align	4


	//----- nvinfo : EIATTR_CUDA_API_VERSION
	.align		4
        /*0000*/ 	.byte	0x04, 0x37
        /*0002*/ 	.short	(.L_9 - .L_8)
.L_8:
        /*0004*/ 	.word	0x0000007c


	//----- nvinfo : EIATTR_SW2861232_WAR
	.align		4
.L_9:
        /*0008*/ 	.byte	0x01, 0x35
	.zero		2


	//----- nvinfo : EIATTR_PARAM_CBANK
	.align		4
        /*000c*/ 	.byte	0x04, 0x0a
        /*000e*/ 	.short	(.L_11 - .L_10)
	.align		4
.L_10:
        /*0010*/ 	.word	index@(.nv.constant0.triton_)
        /*0014*/ 	.short	0x0160
        /*0016*/ 	.short	0x0020


	//----- nvinfo : EIATTR_CBANK_PARAM_SIZE
	.align		4
.L_11:
        /*0018*/ 	.byte	0x03, 0x19
        /*001a*/ 	.short	0x0020


	//----- nvinfo : EIATTR_KPARAM_INFO
	.align		4
        /*001c*/ 	.byte	0x04, 0x17
        /*001e*/ 	.short	(.L_13 - .L_12)
.L_12:
        /*0020*/ 	.word	0x00000000
        /*0024*/ 	.short	0x0003
        /*0026*/ 	.short	0x0018
        /*0028*/ 	.byte	0x00, 0xf4, 0x21, 0x00


	//----- nvinfo : EIATTR_KPARAM_INFO
	.align		4
.L_13:
        /*002c*/ 	.byte	0x04, 0x17
        /*002e*/ 	.short	(.L_15 - .L_14)
.L_14:
        /*0030*/ 	.word	0x00000000
        /*0034*/ 	.short	0x0002
        /*0036*/ 	.short	0x0010
        /*0038*/ 	.byte	0x00, 0xf0, 0x11, 0x00


	//----- nvinfo : EIATTR_KPARAM_INFO
	.align		4
.L_15:
        /*003c*/ 	.byte	0x04, 0x17
        /*003e*/ 	.short	(.L_17 - .L_16)
.L_16:
        /*0040*/ 	.word	0x00000000
        /*0044*/ 	.short	0x0001
        /*0046*/ 	.short	0x0008
        /*0048*/ 	.byte	0x00, 0xf4, 0x21, 0x00


	//----- nvinfo : EIATTR_KPARAM_INFO
	.align		4
.L_17:
        /*004c*/ 	.byte	0x04, 0x17
        /*004e*/ 	.short	(.L_19 - .L_18)
.L_18:
        /*0050*/ 	.word	0x00000000
        /*0054*/ 	.short	0x0000
        /*0056*/ 	.short	0x0000
        /*0058*/ 	.byte	0x00, 0xf4, 0x21, 0x00


	//----- nvinfo : EIATTR_MAXREG_COUNT
	.align		4
.L_19:
        /*005c*/ 	.byte	0x03, 0x1b
        /*005e*/ 	.short	0x00ff


	//----- nvinfo : EIATTR_EXIT_INSTR_OFFSETS
	.align		4
        /*0060*/ 	.byte	0x04, 0x1c
        /*0062*/ 	.short	(.L_21 - .L_20)


	//   ....[0]....
.L_20:
        /*0064*/ 	.word	0x00000190


	//----- nvinfo : EIATTR_REQNTID
	.align		4
.L_21:
        /*0068*/ 	.byte	0x04, 0x10
        /*006a*/ 	.short	(.L_23 - .L_22)
.L_22:
        /*006c*/ 	.word	0x00000100
        /*0070*/ 	.word	0x00000001
        /*0074*/ 	.word	0x00000001
.L_23:


//--------------------- .nv.callgraph             --------------------------
	.section	.nv.callgraph,"",@"SHT_CUDA_CALLGRAPH"
	.align	4
	.sectionentsize	8
	.align		4
        /*0000*/ 	.word	0x00000000
	.align		4
        /*0004*/ 	.word	0xffffffff
	.align		4
        /*0008*/ 	.word	0x00000000
	.align		4
        /*000c*/ 	.word	0xfffffffe
	.align		4
        /*0010*/ 	.word	0x00000000
	.align		4
        /*0014*/ 	.word	0xfffffffd
	.align		4
        /*0018*/ 	.word	0x00000000
	.align		4
        /*001c*/ 	.word	0xfffffffc


//--------------------- .nv.rel.action            --------------------------
	.section	.nv.rel.action,"",@"SHT_CUDA_RELOCINFO"
	.align	8
	.sectionentsize	8
        /*0000*/ 	.byte	0x73, 0x00, 0x00, 0x00, 0x00, 0x00, 0x00, 0x00, 0x00, 0x00, 0x00, 0x11, 0x25, 0x00, 0x05, 0x36


//--------------------- .nv.constant0.triton_     --------------------------
	.section	.nv.constant0.triton_,"a",@progbits
	.sectionflags	@""
	.align	4
.nv.constant0.triton_:
	.zero		384


//--------------------- .text.triton_             --------------------------
	.section	.text.triton_,"ax",@progbits
	.sectioninfo	@"SHI_REGISTERS=14"
	.align	128
        .global         triton_
        .type           triton_,@function
        .size           triton_,(.L_x_1 - triton_)
        .other          triton_,@"STO_CUDA_ENTRY STV_DEFAULT"
triton_:
.text.triton_:
[----:B------:R-:W-:Y:S02]  /*0000*/  IMAD.MOV.U32 R1, RZ, RZ, c[0x0][0x28] ;  /* 0x00000a00ff017624 */ /* 0x000fe400078e00ff */
[----:B------:R-:W0:Y:S01]  /*0010*/  S2R R0, SR_TID.X ;  /* 0x0000000000007919 */ /* 0x000e220000002100 */
[----:B------:R-:W-:Y:S01]  /*0020*/  IMAD.MOV.U32 R7, RZ, RZ, 0x2 ;  /* 0x00000002ff077424 */ /* 0x000fe200078e00ff */
[----:B------:R-:W-:Y:S02]  /*0030*/  ULDC.64 UR4, c[0x0][0x118] ;  /* 0x0000460000047ab9 */ /* 0x000fe40000000a00 */
[----:B------:R-:W1:Y:S01]  /*0040*/  S2R R5, SR_CTAID.X ;  /* 0x0000000000057919 */ /* 0x000e620000002500 */
[----:B0-----:R-:W-:Y:S01]  /*0050*/  IMAD.SHL.U32 R0, R0, 0x8, RZ ;  /* 0x0000000800007824 */ /* 0x001fe200078e00ff */
[----:B-1----:R-:W-:-:S04]  /*0060*/  SHF.R.S32.HI R3, RZ, 0x14, R5 ;  /* 0x00000014ff037819 */ /* 0x002fc80000011405 */
[----:B------:R-:W-:Y:S02]  /*0070*/  LOP3.LUT R0, R0, 0x7f8, RZ, 0xc0, !PT ;  /* 0x000007f800007812 */ /* 0x000fe400078ec0ff */
[----:B------:R-:W-:-:S03]  /*0080*/  SGXT R3, R3, 0x1 ;  /* 0x000000010303781a */ /* 0x000fc60000000200 */
[----:B------:R-:W-:-:S05]  /*0090*/  IMAD R0, R5, 0x800, R0 ;  /* 0x0000080005007824 */ /* 0x000fca00078e0200 */
[CC--:B------:R-:W-:Y:S02]  /*00a0*/  LEA.HI R2, R3.reuse, R0.reuse, RZ, 0x6 ;  /* 0x0000000003027211 */ /* 0x0c0fe400078f30ff */
[----:B------:R-:W-:Y:S02]  /*00b0*/  LEA.HI R5, R3, R0, RZ, 0xc ;  /* 0x0000000003057211 */ /* 0x000fe400078f60ff */
[----:B------:R-:W-:Y:S02]  /*00c0*/  SHF.R.S32.HI R4, RZ, 0x6, R2 ;  /* 0x00000006ff047819 */ /* 0x000fe40000011402 */
[----:B------:R-:W-:Y:S02]  /*00d0*/  LOP3.LUT R3, R2, 0xffffffc0, RZ, 0xc0, !PT ;  /* 0xffffffc002037812 */ /* 0x000fe400078ec0ff */
[----:B------:R-:W-:Y:S02]  /*00e0*/  LEA.HI R2, R4, R4, RZ, 0x6 ;  /* 0x0000000404027211 */ /* 0x000fe400078f30ff */
[----:B------:R-:W-:Y:S01]  /*00f0*/  SHF.R.S32.HI R6, RZ, 0xc, R5 ;  /* 0x0000000cff067819 */ /* 0x000fe20000011405 */
[----:B------:R-:W-:Y:S01]  /*0100*/  IMAD.IADD R3, R0, 0x1, -R3 ;  /* 0x0000000100037824 */ /* 0x000fe200078e0a03 */
[----:B------:R-:W-:-:S03]  /*0110*/  LOP3.LUT R5, R2, 0x1ffc0, RZ, 0xc0, !PT ;  /* 0x0001ffc002057812 */ /* 0x000fc600078ec0ff */
[----:B------:R-:W-:Y:S02]  /*0120*/  IMAD R6, R6, 0x40, R3 ;  /* 0x0000004006067824 */ /* 0x000fe400078e0203 */
[----:B------:R-:W-:-:S04]  /*0130*/  IMAD.IADD R5, R4, 0x1, -R5 ;  /* 0x0000000104057824 */ /* 0x000fc800078e0a05 */
[----:B------:R-:W-:-:S04]  /*0140*/  IMAD R2, R5, 0x8000, R6 ;  /* 0x0000800005027824 */ /* 0x000fc800078e0206 */
[----:B------:R-:W-:-:S05]  /*0150*/  IMAD.WIDE R2, R2, R7, c[0x0][0x160] ;  /* 0x0000580002027625 */ /* 0x000fca00078e0207 */
[----:B------:R-:W2:Y:S01]  /*0160*/  LDG.E.128 R8, [R2.64] ;  /* 0x0000000402087981 */ /* 0x000ea2000c1e1d00 */
[----:B------:R-:W-:-:S05]  /*0170*/  IMAD.WIDE R4, R0, R7, c[0x0][0x168] ;  /* 0x00005a0000047625 */ /* 0x000fca00078e0207 */
[----:B--2---:R-:W-:Y:S01]  /*0180*/  STG.E.128 [R4.64], R8 ;  /* 0x0000000804007986 */ /* 0x004fe2000c101d04 */
[----:B------:R-:W-:Y:S05]  /*0190*/  EXIT ;  /* 0x000000000000794d */ /* 0x000fea0003800000 */
.L_x_0:
[----:B------:R-:W-:-:S00]  /*01a0*/  BRA `(.L_x_0) ;  /* 0xfffffff000007947 */ /* 0x000fc0000383ffff */
[----:B------:R-:W-:-:S00]  /*01b0*/  NOP ;  /* 0x0000000000007918 */ /* 0x000fc00000000000 */
        /* <DEDUP_REMOVED lines=12> */
.L_x_1:
